//
// Generated by NVIDIA NVVM Compiler
//
// Compiler Build ID: CL-36424714
// Cuda compilation tools, release 13.0, V13.0.88
// Based on NVVM 20.0.0
//

.version 9.0
.target sm_100
.address_size 64

	// .globl	_Z13printGlobalIDi
.extern .func  (.param .b32 func_retval0) vprintf
(
	.param .b64 vprintf_param_0,
	.param .b64 vprintf_param_1
)
;
.global .align 1 .b8 $str[25] = {84, 104, 114, 101, 97, 100, 32, 37, 100, 58, 32, 103, 108, 111, 98, 97, 108, 32, 73, 68, 32, 37, 100, 10};

.visible .entry _Z13printGlobalIDi(
	.param .u32 _Z13printGlobalIDi_param_0
)
{
	.local .align 8 .b8 	__local_depot0[8];
	.reg .b64 	%SP;
	.reg .b64 	%SPL;
	.reg .pred 	%p<2>;
	.reg .b32 	%r<9>;
	.reg .b64 	%rd<5>;

	mov.u64 	%SPL, __local_depot0;
	cvta.local.u64 	%SP, %SPL;
	ld.param.u32 	%r3, [_Z13printGlobalIDi_param_0];
	mov.u32 	%r4, %ctaid.x;
	mov.u32 	%r5, %ntid.x;
	mov.u32 	%r1, %tid.x;
	mad.lo.s32 	%r6, %r4, %r5, %r1;
	add.s32 	%r2, %r6, 1;
	setp.gt.s32 	%p1, %r2, %r3;
	@%p1 bra 	$L__BB0_2;
	add.u64 	%rd1, %SP, 0;
	add.u64 	%rd2, %SPL, 0;
	st.local.v2.u32 	[%rd2], {%r1, %r2};
	mov.u64 	%rd3, $str;
	cvta.global.u64 	%rd4, %rd3;
	{ // callseq 0, 0
	.param .b64 param0;
	st.param.b64 	[param0], %rd4;
	.param .b64 param1;
	st.param.b64 	[param1], %rd1;
	.param .b32 retval0;
	call.uni (retval0), 
	vprintf, 
	(
	param0, 
	param1
	);
	ld.param.b32 	%r7, [retval0];
	} // callseq 0
$L__BB0_2:
	ret;

}


// ===== COMPILED SASS (sm_100) =====

	.target	sm_100

	.elftype	@"ET_EXEC"


//--------------------- .note.nv.tkinfo           --------------------------
	.section	.note.nv.tkinfo,"",@"SHT_NOTE"
	.sectionflags	@"SHF_NOTE_NV_TKINFO"
	.tkinfo
        /*0018*/ 	.word	0x00000002
        /*0030*/ 	.string	""
        /*0030*/ 	.string	"ptxas"
        /*0030*/ 	.string	"Cuda compilation tools, release 13.0, V13.0.88"
        /*0030*/ 	.string	"Build cuda_13.0.r13.0/compiler.36424714_0"
        /*0030*/ 	.string	"-arch sm_100 -m 64 "



//--------------------- .note.nv.cuinfo           --------------------------
	.section	.note.nv.cuinfo,"",@"SHT_NOTE"
	.sectionflags	@"SHF_NOTE_NV_CUINFO"
        /*0018*/ 	.short	0x0002
        /*001a*/ 	.short	0x0064
        /*001c*/ 	.short	0x0082
	.zero		2


//--------------------- .nv.info                  --------------------------
	.section	.nv.info,"",@"SHT_CUDA_INFO"
	.align	4


	//----- nvinfo : EIATTR_REGCOUNT
	.align		4
        /*0000*/ 	.byte	0x04, 0x2f
        /*0002*/ 	.short	(.L_2 - .L_1)
	.align		4
.L_1:
        /*0004*/ 	.word	index@(_Z13printGlobalIDi)
        /*0008*/ 	.word	0x00000018


	//----- nvinfo : EIATTR_FRAME_SIZE
	.align		4
.L_2:
        /*000c*/ 	.byte	0x04, 0x11
        /*000e*/ 	.short	(.L_4 - .L_3)
	.align		4
.L_3:
        /*0010*/ 	.word	index@(_Z13printGlobalIDi)
        /*0014*/ 	.word	0x00000008


	//----- nvinfo : EIATTR_MIN_STACK_SIZE
	.align		4
.L_4:
        /*0018*/ 	.byte	0x04, 0x12
        /*001a*/ 	.short	(.L_6 - .L_5)
	.align		4
.L_5:
        /*001c*/ 	.word	index@(_Z13printGlobalIDi)
        /*0020*/ 	.word	0x00000008
.L_6:


//--------------------- .nv.compat                --------------------------
	.section	.nv.compat,"",@"SHT_CUDA_COMPAT_INFO"
	.align	4
        /*0000*/ 	.byte	0x02, 0x09, 0x00, 0x00, 0x02, 0x02, 0x01, 0x00, 0x02, 0x05, 0x05, 0x00, 0x03, 0x07, 0x01, 0x01
        /*0010*/ 	.byte	0x02, 0x03, 0x00, 0x00, 0x02, 0x06, 0x01, 0x00, 0x04, 0x0b, 0x08, 0x00, 0x09, 0x00, 0x00, 0x00
        /*0020*/ 	.byte	0x00, 0x00, 0x00, 0x00


//--------------------- .nv.info._Z13printGlobalIDi --------------------------
	.section	.nv.info._Z13printGlobalIDi,"",@"SHT_CUDA_INFO"
	.sectionflags	@""
	.align	4


	//----- nvinfo : EIATTR_CUDA_API_VERSION
	.align		4
        /*0000*/ 	.byte	0x04, 0x37
        /*0002*/ 	.short	(.L_8 - .L_7)
.L_7:
        /*0004*/ 	.word	0x00000082


	//----- nvinfo : EIATTR_KPARAM_INFO
	.align		4
.L_8:
        /*0008*/ 	.byte	0x04, 0x17
        /*000a*/ 	.short	(.L_10 - .L_9)
.L_9:
        /*000c*/ 	.word	0x00000000
        /*0010*/ 	.short	0x0000
        /*0012*/ 	.short	0x0000
        /*0014*/ 	.byte	0x00, 0xf0, 0x11, 0x00


	//----- nvinfo : EIATTR_SPARSE_MMA_MASK
	.align		4
.L_10:
        /*0018*/ 	.byte	0x03, 0x50
        /*001a*/ 	.short	0x0000


	//----- nvinfo : EIATTR_MAXREG_COUNT
	.align		4
        /*001c*/ 	.byte	0x03, 0x1b
        /*001e*/ 	.short	0x00ff


	//----- nvinfo : EIATTR_EXTERNS
	.align		4
        /*0020*/ 	.byte	0x04, 0x0f
        /*0022*/ 	.short	(.L_12 - .L_11)


	//   ....[0]....
	.align		4
.L_11:
        /*0024*/ 	.word	index@(vprintf)


	//----- nvinfo : EIATTR_MERCURY_ISA_VERSION
	.align		4
.L_12:
        /*0028*/ 	.byte	0x03, 0x5f
        /*002a*/ 	.short	0x0101


	//----- nvinfo : EIATTR_VRC_CTA_INIT_COUNT
	.align		4
        /*002c*/ 	.byte	0x02, 0x4a
	.zero		1
	.zero		1


	//----- nvinfo : EIATTR_SYSCALL_OFFSETS
	.align		4
        /*0030*/ 	.byte	0x04, 0x46
        /*0032*/ 	.short	(.L_14 - .L_13)


	//   ....[0]....
.L_13:
        /*0034*/ 	.word	0x00000150


	//----- nvinfo : EIATTR_EXIT_INSTR_OFFSETS
	.align		4
.L_14:
        /*0038*/ 	.byte	0x04, 0x1c
        /*003a*/ 	.short	(.L_16 - .L_15)


	//   ....[0]....
.L_15:
        /*003c*/ 	.word	0x000000d0


	//   ....[1]....
        /*0040*/ 	.word	0x00000160


	//----- nvinfo : EIATTR_CRS_STACK_SIZE
	.align		4
.L_16:
        /*0044*/ 	.byte	0x04, 0x1e
        /*0046*/ 	.short	(.L_18 - .L_17)
.L_17:
        /*0048*/ 	.word	0x00000000


	//----- nvinfo : EIATTR_CBANK_PARAM_SIZE
	.align		4
.L_18:
        /*004c*/ 	.byte	0x03, 0x19
        /*004e*/ 	.short	0x0004


	//----- nvinfo : EIATTR_PARAM_CBANK
	.align		4
        /*0050*/ 	.byte	0x04, 0x0a
        /*0052*/ 	.short	(.L_20 - .L_19)
	.align		4
.L_19:
        /*0054*/ 	.word	index@(.nv.constant0._Z13printGlobalIDi)
        /*0058*/ 	.short	0x0380
        /*005a*/ 	.short	0x0004


	//----- nvinfo : EIATTR_SW_WAR
	.align		4
.L_20:
        /*005c*/ 	.byte	0x04, 0x36
        /*005e*/ 	.short	(.L_22 - .L_21)
.L_21:
        /*0060*/ 	.word	0x00000008
.L_22:


//--------------------- .nv.callgraph             --------------------------
	.section	.nv.callgraph,"",@"SHT_CUDA_CALLGRAPH"
	.align	4
	.sectionentsize	8
	.align		4
        /*0000*/ 	.word	0x00000000
	.align		4
        /*0004*/ 	.word	0xffffffff
	.align		4
        /*0008*/ 	.word	index@(_Z13printGlobalIDi)
	.align		4
        /*000c*/ 	.word	index@(vprintf)
	.align		4
        /*0010*/ 	.word	0x00000000
	.align		4
        /*0014*/ 	.word	0xfffffffe
	.align		4
        /*0018*/ 	.word	0x00000000
	.align		4
        /*001c*/ 	.word	0xfffffffd
	.align		4
        /*0020*/ 	.word	0x00000000
	.align		4
        /*0024*/ 	.word	0xfffffffc


//--------------------- .nv.constant4             --------------------------
	.section	.nv.constant4,"a",@progbits
	.align	8
	.align		8
.nv.constant4:
        /*0000*/ 	.dword	vprintf
	.align		8
        /*0008*/ 	.dword	$str


//--------------------- .text._Z13printGlobalIDi  --------------------------
	.section	.text._Z13printGlobalIDi,"ax",@progbits
	.align	128
        .global         _Z13printGlobalIDi
        .type           _Z13printGlobalIDi,@function
        .size           _Z13printGlobalIDi,(.L_x_2 - _Z13printGlobalIDi)
        .other          _Z13printGlobalIDi,@"STO_CUDA_ENTRY STV_DEFAULT"
_Z13printGlobalIDi:
.text._Z13printGlobalIDi:
[----:B------:R-:W0:Y:S01]  /*0000*/  LDC R1, c[0x0][0x37c] ;  /* 0x0000df00ff017b82 */ /* 0x000e220000000800 */
[----:B------:R-:W1:Y:S01]  /*0010*/  S2R R8, SR_TID.X ;  /* 0x0000000000087919 */ /* 0x000e620000002100 */
[----:B------:R-:W2:Y:S06]  /*0020*/  LDCU UR5, c[0x0][0x2fc] ;  /* 0x00005f80ff0577ac */ /* 0x000eac0008000800 */
[----:B------:R-:W1:Y:S01]  /*0030*/  S2UR UR6, SR_CTAID.X ;  /* 0x00000000000679c3 */ /* 0x000e620000002500 */
[----:B0-----:R-:W-:Y:S01]  /*0040*/  VIADD R1, R1, 0xfffffff8 ;  /* 0xfffffff801017836 */ /* 0x001fe20000000000 */
[----:B------:R-:W0:Y:S01]  /*0050*/  LDCU UR7, c[0x0][0x380] ;  /* 0x00007000ff0777ac */ /* 0x000e220008000800 */
[----:B------:R-:W3:Y:S05]  /*0060*/  LDCU UR4, c[0x0][0x2f8] ;  /* 0x00005f00ff0477ac */ /* 0x000eea0008000800 */
[----:B------:R-:W1:Y:S01]  /*0070*/  LDC R9, c[0x0][0x360] ;  /* 0x0000d800ff097b82 */ /* 0x000e620000000800 */
[----:B---3--:R-:W-:-:S04]  /*0080*/  IADD3 R6, P1, PT, R1, UR4, RZ ;  /* 0x0000000401067c10 */ /* 0x008fc8000ff3e0ff */
[----:B--2---:R-:W-:Y:S01]  /*0090*/  IADD3.X R7, PT, PT, RZ, UR5, RZ, P1, !PT ;  /* 0x00000005ff077c10 */ /* 0x004fe20008ffe4ff */
[----:B-1----:R-:W-:-:S04]  /*00a0*/  IMAD R9, R9, UR6, R8 ;  /* 0x0000000609097c24 */ /* 0x002fc8000f8e0208 */
[----:B------:R-:W-:-:S05]  /*00b0*/  VIADD R9, R9, 0x1 ;  /* 0x0000000109097836 */ /* 0x000fca0000000000 */
[----:B0-----:R-:W-:-:S13]  /*00c0*/  ISETP.GT.AND P0, PT, R9, UR7, PT ;  /* 0x0000000709007c0c */ /* 0x001fda000bf04270 */
[----:B------:R-:W-:Y:S05]  /*00d0*/  @P0 EXIT ;  /* 0x000000000000094d */ /* 0x000fea0003800000 */
[----:B------:R-:W-:Y:S01]  /*00e0*/  MOV R0, 0x0 ;  /* 0x0000000000007802 */ /* 0x000fe20000000f00 */
[----:B------:R0:W-:Y:S01]  /*00f0*/  STL.64 [R1], R8 ;  /* 0x0000000801007387 */ /* 0x0001e20000100a00 */
[----:B------:R-:W1:Y:S02]  /*0100*/  LDCU.64 UR4, c[0x4][0x8] ;  /* 0x01000100ff0477ac */ /* 0x000e640008000a00 */
[----:B------:R0:W2:Y:S01]  /*0110*/  LDC.64 R2, c[0x4][R0] ;  /* 0x0100000000027b82 */ /* 0x0000a20000000a00 */
[----:B-1----:R-:W-:Y:S01]  /*0120*/  IMAD.U32 R4, RZ, RZ, UR4 ;  /* 0x00000004ff047e24 */ /* 0x002fe2000f8e00ff */
[----:B0-----:R-:W-:-:S07]  /*0130*/  MOV R5, UR5 ;  /* 0x0000000500057c02 */ /* 0x001fce0008000f00 */
[----:B------:R-:W-:-:S07]  /*0140*/  LEPC R20, `(.L_x_0) ;  /* 0x000000001014794e */ /* 0x000fce0000000000 */
[----:B--2---:R-:W-:Y:S05]  /*0150*/  CALL.ABS.NOINC R2 ;  /* 0x0000000002007343 */ /* 0x004fea0003c00000 */
.L_x_0:
[----:B------:R-:W-:Y:S05]  /*0160*/  EXIT ;  /* 0x000000000000794d */ /* 0x000fea0003800000 */
.L_x_1:
[----:B------:R-:W-:-:S00]  /*0170*/  BRA `(.L_x_1) ;  /* 0xfffffffc00fc7947 */ /* 0x000fc0000383ffff */
[----:B------:R-:W-:-:S00]  /*0180*/  NOP ;  /* 0x0000000000007918 */ /* 0x000fc00000000000 */
[----:B------:R-:W-:-:S00]  /*0190*/  NOP ;  /* 0x0000000000007918 */ /* 0x000fc00000000000 */
[----:B------:R-:W-:-:S00]  /*01a0*/  NOP ;  /* 0x0000000000007918 */ /* 0x000fc00000000000 */
[----:B------:R-:W-:-:S00]  /*01b0*/  NOP ;  /* 0x0000000000007918 */ /* 0x000fc00000000000 */
[----:B------:R-:W-:-:S00]  /*01c0*/  NOP ;  /* 0x0000000000007918 */ /* 0x000fc00000000000 */
[----:B------:R-:W-:-:S00]  /*01d0*/  NOP ;  /* 0x0000000000007918 */ /* 0x000fc00000000000 */
[----:B------:R-:W-:-:S00]  /*01e0*/  NOP ;  /* 0x0000000000007918 */ /* 0x000fc00000000000 */
[----:B------:R-:W-:-:S00]  /*01f0*/  NOP ;  /* 0x0000000000007918 */ /* 0x000fc00000000000 */
.L_x_2:


//--------------------- .nv.global.init           --------------------------
	.section	.nv.global.init,"aw",@progbits
.nv.global.init:
	.type		$str,@object
	.size		$str,(.L_0 - $str)
$str:
        /*0000*/ 	.byte	0x54, 0x68, 0x72, 0x65, 0x61, 0x64, 0x20, 0x25, 0x64, 0x3a, 0x20, 0x67, 0x6c, 0x6f, 0x62, 0x61
        /*0010*/ 	.byte	0x6c, 0x20, 0x49, 0x44, 0x20, 0x25, 0x64, 0x0a, 0x00
.L_0:


//--------------------- .nv.shared.reserved.0     --------------------------
	.section	.nv.shared.reserved.0,"aw",@nobits
	.weak		__nv_reservedSMEM_offset_0_alias
	.size		__nv_reservedSMEM_offset_0_alias, 0, 64
	.other		__nv_reservedSMEM_offset_0_alias,@"STO_CUDA_RESERVED_SHARED STV_DEFAULT"
__nv_reservedSMEM_offset_0_alias:
	.zero		0
	.zero		64


//--------------------- .nv.constant0._Z13printGlobalIDi --------------------------
	.section	.nv.constant0._Z13printGlobalIDi,"a",@progbits
	.sectionflags	@""
	.align	4
.nv.constant0._Z13printGlobalIDi:
	.zero		900


//--------------------- SYMBOLS --------------------------

	.type		.nv.reservedSmem.offset0,@object
	.size		.nv.reservedSmem.offset0,0x4
	.type		vprintf,@function
